	.headerflags	@"EF_CUDA_TEXMODE_UNIFIED EF_CUDA_64BIT_ADDRESS EF_CUDA_ACCELERATORS EF_CUDA_SM90 EF_CUDA_VIRTUAL_SM(EF_CUDA_SM90)"
	.elftype	@"ET_EXEC"


//--------------------- .nv.info                  --------------------------
	.section	.nv.info,"",@"SHT_CUDA_INFO"
	.align	4


	//----- nvinfo : EIATTR_REGCOUNT
	.align		4
        /*0000*/ 	.byte	0x04, 0x2f
        /*0002*/ 	.short	(.L_3 - .L_2)
	.align		4
.L_2:
        /*0004*/ 	.word	index@(triton_poi_fused__native_batch_norm_legit_no_training_add_convolution_relu_12)
        /*0008*/ 	.word	0x00000016


	//----- nvinfo : EIATTR_MIN_STACK_SIZE
	.align		4
.L_3:
        /*000c*/ 	.byte	0x04, 0x12
        /*000e*/ 	.short	(.L_5 - .L_4)
	.align		4
.L_4:
        /*0010*/ 	.word	index@(triton_poi_fused__native_batch_norm_legit_no_training_add_convolution_relu_12)
        /*0014*/ 	.word	0x00000000


	//----- nvinfo : EIATTR_FRAME_SIZE
	.align		4
.L_5:
        /*0018*/ 	.byte	0x04, 0x11
        /*001a*/ 	.short	(.L_7 - .L_6)
	.align		4
.L_6:
        /*001c*/ 	.word	index@(triton_poi_fused__native_batch_norm_legit_no_training_add_convolution_relu_12)
        /*0020*/ 	.word	0x00000000


	//----- nvinfo : EIATTR_MIN_STACK_SIZE
	.align		4
.L_7:
        /*0024*/ 	.byte	0x04, 0x12
        /*0026*/ 	.short	(.L_9 - .L_8)
	.align		4
.L_8:
        /*0028*/ 	.word	index@(triton_poi_fused__native_batch_norm_legit_no_training_add_convolution_relu_12)
        /*002c*/ 	.word	0x00000000
.L_9:


//--------------------- .nv.info.triton_poi_fused__native_batch_norm_legit_no_training_add_convolution_relu_12 --------------------------
	.section	.nv.info.triton_poi_fused__native_batch_norm_legit_no_training_add_convolution_relu_12,"",@"SHT_CUDA_INFO"
	.sectionflags	@""
	.align	4


	//----- nvinfo : EIATTR_CUDA_API_VERSION
	.align		4
        /*0000*/ 	.byte	0x04, 0x37
        /*0002*/ 	.short	(.L_11 - .L_10)
.L_10:
        /*0004*/ 	.word	0x0000007c


	//----- nvinfo : EIATTR_KPARAM_INFO
	.align		4
.L_11:
        /*0008*/ 	.byte	0x04, 0x17
        /*000a*/ 	.short	(.L_13 - .L_12)
.L_12:
        /*000c*/ 	.word	0x00000000
        /*0010*/ 	.short	0x0008
        /*0012*/ 	.short	0x0040
        /*0014*/ 	.byte	0x00, 0xf0, 0x11, 0x00


	//----- nvinfo : EIATTR_KPARAM_INFO
	.align		4
.L_13:
        /*0018*/ 	.byte	0x04, 0x17
        /*001a*/ 	.short	(.L_15 - .L_14)
.L_14:
        /*001c*/ 	.word	0x00000000
        /*0020*/ 	.short	0x0007
        /*0022*/ 	.short	0x0038
        /*0024*/ 	.byte	0x00, 0xf4, 0x21, 0x00


	//----- nvinfo : EIATTR_KPARAM_INFO
	.align		4
.L_15:
        /*0028*/ 	.byte	0x04, 0x17
        /*002a*/ 	.short	(.L_17 - .L_16)
.L_16:
        /*002c*/ 	.word	0x00000000
        /*0030*/ 	.short	0x0006
        /*0032*/ 	.short	0x0030
        /*0034*/ 	.byte	0x00, 0xf4, 0x21, 0x00


	//----- nvinfo : EIATTR_KPARAM_INFO
	.align		4
.L_17:
        /*0038*/ 	.byte	0x04, 0x17
        /*003a*/ 	.short	(.L_19 - .L_18)
.L_18:
        /*003c*/ 	.word	0x00000000
        /*0040*/ 	.short	0x0005
        /*0042*/ 	.short	0x0028
        /*0044*/ 	.byte	0x00, 0xf4, 0x21, 0x00


	//----- nvinfo : EIATTR_KPARAM_INFO
	.align		4
.L_19:
        /*0048*/ 	.byte	0x04, 0x17
        /*004a*/ 	.short	(.L_21 - .L_20)
.L_20:
        /*004c*/ 	.word	0x00000000
        /*0050*/ 	.short	0x0004
        /*0052*/ 	.short	0x0020
        /*0054*/ 	.byte	0x00, 0xf4, 0x21, 0x00


	//----- nvinfo : EIATTR_KPARAM_INFO
	.align		4
.L_21:
        /*0058*/ 	.byte	0x04, 0x17
        /*005a*/ 	.short	(.L_23 - .L_22)
.L_22:
        /*005c*/ 	.word	0x00000000
        /*0060*/ 	.short	0x0003
        /*0062*/ 	.short	0x0018
        /*0064*/ 	.byte	0x00, 0xf4, 0x21, 0x00


	//----- nvinfo : EIATTR_KPARAM_INFO
	.align		4
.L_23:
        /*0068*/ 	.byte	0x04, 0x17
        /*006a*/ 	.short	(.L_25 - .L_24)
.L_24:
        /*006c*/ 	.word	0x00000000
        /*0070*/ 	.short	0x0002
        /*0072*/ 	.short	0x0010
        /*0074*/ 	.byte	0x00, 0xf4, 0x21, 0x00


	//----- nvinfo : EIATTR_KPARAM_INFO
	.align		4
.L_25:
        /*0078*/ 	.byte	0x04, 0x17
        /*007a*/ 	.short	(.L_27 - .L_26)
.L_26:
        /*007c*/ 	.word	0x00000000
        /*0080*/ 	.short	0x0001
        /*0082*/ 	.short	0x0008
        /*0084*/ 	.byte	0x00, 0xf4, 0x21, 0x00


	//----- nvinfo : EIATTR_KPARAM_INFO
	.align		4
.L_27:
        /*0088*/ 	.byte	0x04, 0x17
        /*008a*/ 	.short	(.L_29 - .L_28)
.L_28:
        /*008c*/ 	.word	0x00000000
        /*0090*/ 	.short	0x0000
        /*0092*/ 	.short	0x0000
        /*0094*/ 	.byte	0x00, 0xf4, 0x21, 0x00


	//----- nvinfo : EIATTR_SPARSE_MMA_MASK
	.align		4
.L_29:
        /*0098*/ 	.byte	0x03, 0x50
        /*009a*/ 	.short	0x0000


	//----- nvinfo : EIATTR_MAXREG_COUNT
	.align		4
        /*009c*/ 	.byte	0x03, 0x1b
        /*009e*/ 	.short	0x00ff


	//----- nvinfo : EIATTR_EXIT_INSTR_OFFSETS
	.align		4
        /*00a0*/ 	.byte	0x04, 0x1c
        /*00a2*/ 	.short	(.L_31 - .L_30)


	//   ....[0]....
.L_30:
        /*00a4*/ 	.word	0x00000360


	//----- nvinfo : EIATTR_REQNTID
	.align		4
.L_31:
        /*00a8*/ 	.byte	0x04, 0x10
        /*00aa*/ 	.short	(.L_33 - .L_32)
.L_32:
        /*00ac*/ 	.word	0x00000080
        /*00b0*/ 	.word	0x00000001
        /*00b4*/ 	.word	0x00000001


	//----- nvinfo : EIATTR_CBANK_PARAM_SIZE
	.align		4
.L_33:
        /*00b8*/ 	.byte	0x03, 0x19
        /*00ba*/ 	.short	0x0044


	//----- nvinfo : EIATTR_PARAM_CBANK
	.align		4
        /*00bc*/ 	.byte	0x04, 0x0a
        /*00be*/ 	.short	(.L_35 - .L_34)
	.align		4
.L_34:
        /*00c0*/ 	.word	index@(.nv.constant0.triton_poi_fused__native_batch_norm_legit_no_training_add_convolution_relu_12)
        /*00c4*/ 	.short	0x0210
        /*00c6*/ 	.short	0x0044


	//----- nvinfo : EIATTR_SW_WAR
	.align		4
.L_35:
        /*00c8*/ 	.byte	0x04, 0x36
        /*00ca*/ 	.short	(.L_37 - .L_36)
.L_36:
        /*00cc*/ 	.word	0x00000008
.L_37:


//--------------------- .nv.callgraph             --------------------------
	.section	.nv.callgraph,"",@"SHT_CUDA_CALLGRAPH"
	.align	4
	.sectionentsize	8
	.align		4
        /*0000*/ 	.word	0x00000000
	.align		4
        /*0004*/ 	.word	0xffffffff
	.align		4
        /*0008*/ 	.word	0x00000000
	.align		4
        /*000c*/ 	.word	0xfffffffe
	.align		4
        /*0010*/ 	.word	0x00000000
	.align		4
        /*0014*/ 	.word	0xfffffffd
	.align		4
        /*0018*/ 	.word	0x00000000
	.align		4
        /*001c*/ 	.word	0xfffffffc


//--------------------- .nv.constant4             --------------------------
	.section	.nv.constant4,"a",@progbits
	.align	8
	.align		8
.nv.constant4:
        /*0000*/ 	.dword	_$_str
	.align		8
        /*0008*/ 	.dword	_$_str_$_2


//--------------------- .text.triton_poi_fused__native_batch_norm_legit_no_training_add_convolution_relu_12 --------------------------
	.section	.text.triton_poi_fused__native_batch_norm_legit_no_training_add_convolution_relu_12,"ax",@progbits
	.align	128
        .global         triton_poi_fused__native_batch_norm_legit_no_training_add_convolution_relu_12
        .type           triton_poi_fused__native_batch_norm_legit_no_training_add_convolution_relu_12,@function
        .size           triton_poi_fused__native_batch_norm_legit_no_training_add_convolution_relu_12,(.L_x_1 - triton_poi_fused__native_batch_norm_legit_no_training_add_convolution_relu_12)
        .other          triton_poi_fused__native_batch_norm_legit_no_training_add_convolution_relu_12,@"STO_CUDA_ENTRY STV_DEFAULT"
triton_poi_fused__native_batch_norm_legit_no_training_add_convolution_relu_12:
.text.triton_poi_fused__native_batch_norm_legit_no_training_add_convolution_relu_12:
[----:B------:R-:W-:Y:S01]  /*0000*/  LDC R1, c[0x0][0x28] ;  /* 0x00000a00ff017b82 */ /* 0x000fe20000000800 */
[----:B------:R-:W1:Y:S07]  /*0010*/  S2R R0, SR_TID.X ;  /* 0x0000000000007919 */ /* 0x000e6e0000002100 */
[----:B------:R-:W2:Y:S01]  /*0020*/  LDC.64 R18, c[0x0][0x228] ;  /* 0x00008a00ff127b82 */ /* 0x000ea20000000a00 */
[----:B------:R-:W-:Y:S01]  /*0030*/  ULDC.64 UR4, c[0x0][0x208] ;  /* 0x0000820000047ab9 */ /* 0x000fe20000000a00 */
[----:B------:R-:W3:Y:S06]  /*0040*/  S2R R3, SR_CTAID.X ;  /* 0x0000000000037919 */ /* 0x000eec0000002500 */
[----:B------:R-:W4:Y:S08]  /*0050*/  LDC.64 R16, c[0x0][0x218] ;  /* 0x00008600ff107b82 */ /* 0x000f300000000a00 */
[----:B------:R-:W5:Y:S08]  /*0060*/  LDC.64 R14, c[0x0][0x220] ;  /* 0x00008800ff0e7b82 */ /* 0x000f700000000a00 */
[----:B------:R-:W5:Y:S01]  /*0070*/  LDC.64 R10, c[0x0][0x230] ;  /* 0x00008c00ff0a7b82 */ /* 0x000f620000000a00 */
[----:B-1----:R-:W-:-:S07]  /*0080*/  LOP3.LUT R0, R0, 0x7f, RZ, 0xc0, !PT ;  /* 0x0000007f00007812 */ /* 0x002fce00078ec0ff */
[----:B------:R-:W1:Y:S01]  /*0090*/  LDC.64 R6, c[0x0][0x238] ;  /* 0x00008e00ff067b82 */ /* 0x000e620000000a00 */
[----:B---3--:R-:W-:Y:S02]  /*00a0*/  SHF.R.S32.HI R2, RZ, 0x18, R3 ;  /* 0x00000018ff027819 */ /* 0x008fe40000011403 */
[----:B------:R-:W-:Y:S02]  /*00b0*/  LEA R0, R3, R0, 0x7 ;  /* 0x0000000003007211 */ /* 0x000fe400078e38ff */
[----:B------:R-:W-:-:S03]  /*00c0*/  SGXT R3, R2, 0x1 ;  /* 0x000000010203781a */ /* 0x000fc60000000200 */
[----:B------:R-:W3:Y:S01]  /*00d0*/  LDC.64 R4, c[0x0][0x240] ;  /* 0x00009000ff047b82 */ /* 0x000ee20000000a00 */
[----:B------:R-:W-:-:S04]  /*00e0*/  LEA.HI R3, R3, R0, RZ, 0x4 ;  /* 0x0000000003037211 */ /* 0x000fc800078f20ff */
[----:B------:R-:W-:-:S04]  /*00f0*/  LOP3.LUT R3, R3, 0xfffffff0, RZ, 0xc0, !PT ;  /* 0xfffffff003037812 */ /* 0x000fc800078ec0ff */
[----:B------:R-:W-:Y:S02]  /*0100*/  IADD3 R9, R0, -R3, RZ ;  /* 0x8000000300097210 */ /* 0x000fe40007ffe0ff */
[----:B------:R-:W1:Y:S03]  /*0110*/  LDC.64 R2, c[0x0][0x210] ;  /* 0x00008400ff027b82 */ /* 0x000e660000000a00 */
[----:B--2---:R-:W-:-:S05]  /*0120*/  IMAD.WIDE R18, R9, 0x4, R18 ;  /* 0x0000000409127825 */ /* 0x004fca00078e0212 */
[----:B------:R3:W2:Y:S01]  /*0130*/  LDG.E.EL R8, desc[UR4][R18.64] ;  /* 0x0000000412087981 */ /* 0x0006a2000c2e1900 */
[----:B----4-:R-:W-:-:S04]  /*0140*/  IMAD.WIDE R16, R9, 0x4, R16 ;  /* 0x0000000409107825 */ /* 0x010fc800078e0210 */
[C---:B-----5:R-:W-:Y:S01]  /*0150*/  IMAD.WIDE R14, R9.reuse, 0x4, R14 ;  /* 0x00000004090e7825 */ /* 0x060fe200078e020e */
[----:B------:R4:W5:Y:S03]  /*0160*/  LDG.E.EL R12, desc[UR4][R16.64] ;  /* 0x00000004100c7981 */ /* 0x000966000c2e1900 */
[C---:B0-----:R-:W-:Y:S02]  /*0170*/  IMAD.WIDE R10, R9.reuse, 0x4, R10 ;  /* 0x00000004090a7825 */ /* 0x041fe400078e020a */
[----:B------:R-:W5:Y:S02]  /*0180*/  LDG.E.EL R14, desc[UR4][R14.64] ;  /* 0x000000040e0e7981 */ /* 0x000f64000c2e1900 */
[----:B-1----:R-:W-:Y:S02]  /*0190*/  IMAD.WIDE R2, R0, 0x4, R2 ;  /* 0x0000000400027825 */ /* 0x002fe400078e0202 */
[----:B------:R0:W5:Y:S04]  /*01a0*/  LDG.E.EL R10, desc[UR4][R10.64] ;  /* 0x000000040a0a7981 */ /* 0x000168000c2e1900 */
[----:B------:R-:W5:Y:S01]  /*01b0*/  LDG.E R13, desc[UR4][R2.64] ;  /* 0x00000004020d7981 */ /* 0x000f62000c1e1900 */
[----:B------:R-:W-:-:S04]  /*01c0*/  IMAD.WIDE R6, R9, 0x4, R6 ;  /* 0x0000000409067825 */ /* 0x000fc800078e0206 */
[C---:B---3--:R-:W-:Y:S02]  /*01d0*/  IMAD.WIDE R18, R0.reuse, 0x4, R4 ;  /* 0x0000000400127825 */ /* 0x048fe400078e0204 */
[----:B------:R-:W3:Y:S01]  /*01e0*/  LDG.E.EL R7, desc[UR4][R6.64] ;  /* 0x0000000406077981 */ /* 0x000ee2000c2e1900 */
[----:B----4-:R-:W-:Y:S01]  /*01f0*/  HFMA2.MMA R16, -RZ, RZ, 1.625, 0 ;  /* 0x3e800000ff107435 */ /* 0x010fe200000001ff */
[----:B------:R-:W1:Y:S02]  /*0200*/  LDC.64 R4, c[0x0][0x248] ;  /* 0x00009200ff047b82 */ /* 0x000e640000000a00 */
[----:B------:R-:W4:Y:S01]  /*0210*/  LDG.E R18, desc[UR4][R18.64] ;  /* 0x0000000412127981 */ /* 0x000f22000c1e1900 */
[----:B-1----:R-:W-:-:S04]  /*0220*/  IMAD.WIDE R4, R0, 0x4, R4 ;  /* 0x0000000400047825 */ /* 0x002fc800078e0204 */
[----:B--2---:R-:W-:-:S04]  /*0230*/  FADD R8, R8, 9.9999997473787516356e-06 ;  /* 0x3727c5ac08087421 */ /* 0x004fc80000000000 */
[----:B------:R-:W1:Y:S02]  /*0240*/  MUFU.SQRT R9, R8 ;  /* 0x0000000800097308 */ /* 0x000e640000002000 */
[C---:B-1----:R-:W-:Y:S02]  /*0250*/  FSETP.GT.AND P0, PT, R9.reuse, 8.50705917302346158658e+37, PT ;  /* 0x7e8000000900780b */ /* 0x042fe40003f04000 */
[----:B------:R-:W-:-:S11]  /*0260*/  FSETP.GEU.AND P1, PT, R9, 1.175494350822287508e-38, PT ;  /* 0x008000000900780b */ /* 0x000fd60003f2e000 */
[----:B------:R-:W-:-:S04]  /*0270*/  @P0 FMUL R9, R9, 0.25 ;  /* 0x3e80000009090820 */ /* 0x000fc80000400000 */
[----:B------:R-:W-:-:S06]  /*0280*/  @!P1 FMUL R9, R9, 16777216 ;  /* 0x4b80000009099820 */ /* 0x000fcc0000400000 */
[----:B------:R-:W0:Y:S01]  /*0290*/  MUFU.RCP R9, R9 ;  /* 0x0000000900097308 */ /* 0x000e220000001000 */
[----:B------:R-:W-:Y:S01]  /*02a0*/  FSEL R16, R16, 1, P0 ;  /* 0x3f80000010107808 */ /* 0x000fe20000000000 */
[----:B-----5:R-:W-:-:S04]  /*02b0*/  FADD R13, R13, R12 ;  /* 0x0000000c0d0d7221 */ /* 0x020fc80000000000 */
[----:B------:R-:W-:Y:S01]  /*02c0*/  @!P1 FMUL R16, R16, 16777216 ;  /* 0x4b80000010109820 */ /* 0x000fe20000400000 */
[----:B------:R-:W-:-:S03]  /*02d0*/  FADD R14, -R14, R13 ;  /* 0x0000000d0e0e7221 */ /* 0x000fc60000000100 */
[----:B0-----:R-:W-:-:S04]  /*02e0*/  FMUL R11, R9, R16 ;  /* 0x00000010090b7220 */ /* 0x001fc80000400000 */
[----:B------:R-:W-:-:S04]  /*02f0*/  FMUL R11, R14, R11 ;  /* 0x0000000b0e0b7220 */ /* 0x000fc80000400000 */
[----:B---3--:R-:W-:-:S04]  /*0300*/  FFMA R7, R10, R11, R7 ;  /* 0x0000000b0a077223 */ /* 0x008fc80000000007 */
[----:B----4-:R-:W-:Y:S01]  /*0310*/  FADD R6, R18, R7 ;  /* 0x0000000712067221 */ /* 0x010fe20000000000 */
[----:B------:R-:W-:-:S04]  /*0320*/  FSETP.GEU.AND P0, PT, R7, -R18, PT ;  /* 0x800000120700720b */ /* 0x000fc80003f0e000 */
[----:B------:R-:W-:Y:S01]  /*0330*/  FSEL R7, R6, RZ, P0 ;  /* 0x000000ff06077208 */ /* 0x000fe20000000000 */
[----:B------:R-:W-:Y:S04]  /*0340*/  STG.E desc[UR4][R2.64], R13 ;  /* 0x0000000d02007986 */ /* 0x000fe8000c101904 */
[----:B------:R-:W-:Y:S01]  /*0350*/  STG.E desc[UR4][R4.64], R7 ;  /* 0x0000000704007986 */ /* 0x000fe2000c101904 */
[----:B------:R-:W-:Y:S05]  /*0360*/  EXIT ;  /* 0x000000000000794d */ /* 0x000fea0003800000 */
.L_x_0:
[----:B------:R-:W-:-:S00]  /*0370*/  BRA `(.L_x_0) ;  /* 0xfffffffc00fc7947 */ /* 0x000fc0000383ffff */
[----:B------:R-:W-:-:S00]  /*0380*/  NOP ;  /* 0x0000000000007918 */ /* 0x000fc00000000000 */
[----:B------:R-:W-:-:S00]  /*0390*/  NOP ;  /* 0x0000000000007918 */ /* 0x000fc00000000000 */
[----:B------:R-:W-:-:S00]  /*03a0*/  NOP ;  /* 0x0000000000007918 */ /* 0x000fc00000000000 */
[----:B------:R-:W-:-:S00]  /*03b0*/  NOP ;  /* 0x0000000000007918 */ /* 0x000fc00000000000 */
[----:B------:R-:W-:-:S00]  /*03c0*/  NOP ;  /* 0x0000000000007918 */ /* 0x000fc00000000000 */
[----:B------:R-:W-:-:S00]  /*03d0*/  NOP ;  /* 0x0000000000007918 */ /* 0x000fc00000000000 */
[----:B------:R-:W-:-:S00]  /*03e0*/  NOP ;  /* 0x0000000000007918 */ /* 0x000fc00000000000 */
[----:B------:R-:W-:-:S00]  /*03f0*/  NOP ;  /* 0x0000000000007918 */ /* 0x000fc00000000000 */
.L_x_1:


//--------------------- .nv.global.init           --------------------------
	.section	.nv.global.init,"aw",@progbits
.nv.global.init:
	.type		_$_str,@object
	.size		_$_str,(_$_str_$_2 - _$_str)
_$_str:
        /*0000*/ 	.byte	0x5f, 0x5f, 0x43, 0x55, 0x44, 0x41, 0x5f, 0x46, 0x54, 0x5a, 0x00
	.type		_$_str_$_2,@object
	.size		_$_str_$_2,(.L_1 - _$_str_$_2)
_$_str_$_2:
        /*000b*/ 	.byte	0x5f, 0x5f, 0x43, 0x55, 0x44, 0x41, 0x5f, 0x50, 0x52, 0x45, 0x43, 0x5f, 0x53, 0x51, 0x52, 0x54
        /*001b*/ 	.byte	0x00
.L_1:


//--------------------- .nv.constant0.triton_poi_fused__native_batch_norm_legit_no_training_add_convolution_relu_12 --------------------------
	.section	.nv.constant0.triton_poi_fused__native_batch_norm_legit_no_training_add_convolution_relu_12,"a",@progbits
	.sectionflags	@""
	.align	4
.nv.constant0.triton_poi_fused__native_batch_norm_legit_no_training_add_convolution_relu_12:
	.zero		596
